	.headerflags	@"EF_CUDA_TEXMODE_UNIFIED EF_CUDA_64BIT_ADDRESS EF_CUDA_ACCELERATORS EF_CUDA_SM90 EF_CUDA_VIRTUAL_SM(EF_CUDA_SM90)"
	.elftype	@"ET_EXEC"


//--------------------- .nv.info                  --------------------------
	.section	.nv.info,"",@"SHT_CUDA_INFO"
	.align	4


	//----- nvinfo : EIATTR_REGCOUNT
	.align		4
        /*0000*/ 	.byte	0x04, 0x2f
        /*0002*/ 	.short	(.L_1 - .L_0)
	.align		4
.L_0:
        /*0004*/ 	.word	index@(triton_poi_fused_convolution_10)
        /*0008*/ 	.word	0x0000000c


	//----- nvinfo : EIATTR_MIN_STACK_SIZE
	.align		4
.L_1:
        /*000c*/ 	.byte	0x04, 0x12
        /*000e*/ 	.short	(.L_3 - .L_2)
	.align		4
.L_2:
        /*0010*/ 	.word	index@(triton_poi_fused_convolution_10)
        /*0014*/ 	.word	0x00000000


	//----- nvinfo : EIATTR_FRAME_SIZE
	.align		4
.L_3:
        /*0018*/ 	.byte	0x04, 0x11
        /*001a*/ 	.short	(.L_5 - .L_4)
	.align		4
.L_4:
        /*001c*/ 	.word	index@(triton_poi_fused_convolution_10)
        /*0020*/ 	.word	0x00000000


	//----- nvinfo : EIATTR_MIN_STACK_SIZE
	.align		4
.L_5:
        /*0024*/ 	.byte	0x04, 0x12
        /*0026*/ 	.short	(.L_7 - .L_6)
	.align		4
.L_6:
        /*0028*/ 	.word	index@(triton_poi_fused_convolution_10)
        /*002c*/ 	.word	0x00000000
.L_7:


//--------------------- .nv.info.triton_poi_fused_convolution_10 --------------------------
	.section	.nv.info.triton_poi_fused_convolution_10,"",@"SHT_CUDA_INFO"
	.sectionflags	@""
	.align	4


	//----- nvinfo : EIATTR_CUDA_API_VERSION
	.align		4
        /*0000*/ 	.byte	0x04, 0x37
        /*0002*/ 	.short	(.L_9 - .L_8)
.L_8:
        /*0004*/ 	.word	0x0000007c


	//----- nvinfo : EIATTR_KPARAM_INFO
	.align		4
.L_9:
        /*0008*/ 	.byte	0x04, 0x17
        /*000a*/ 	.short	(.L_11 - .L_10)
.L_10:
        /*000c*/ 	.word	0x00000000
        /*0010*/ 	.short	0x0002
        /*0012*/ 	.short	0x0010
        /*0014*/ 	.byte	0x00, 0xf0, 0x11, 0x00


	//----- nvinfo : EIATTR_KPARAM_INFO
	.align		4
.L_11:
        /*0018*/ 	.byte	0x04, 0x17
        /*001a*/ 	.short	(.L_13 - .L_12)
.L_12:
        /*001c*/ 	.word	0x00000000
        /*0020*/ 	.short	0x0001
        /*0022*/ 	.short	0x0008
        /*0024*/ 	.byte	0x00, 0xf4, 0x21, 0x00


	//----- nvinfo : EIATTR_KPARAM_INFO
	.align		4
.L_13:
        /*0028*/ 	.byte	0x04, 0x17
        /*002a*/ 	.short	(.L_15 - .L_14)
.L_14:
        /*002c*/ 	.word	0x00000000
        /*0030*/ 	.short	0x0000
        /*0032*/ 	.short	0x0000
        /*0034*/ 	.byte	0x00, 0xf4, 0x21, 0x00


	//----- nvinfo : EIATTR_SPARSE_MMA_MASK
	.align		4
.L_15:
        /*0038*/ 	.byte	0x03, 0x50
        /*003a*/ 	.short	0x0000


	//----- nvinfo : EIATTR_MAXREG_COUNT
	.align		4
        /*003c*/ 	.byte	0x03, 0x1b
        /*003e*/ 	.short	0x00ff


	//----- nvinfo : EIATTR_EXIT_INSTR_OFFSETS
	.align		4
        /*0040*/ 	.byte	0x04, 0x1c
        /*0042*/ 	.short	(.L_17 - .L_16)


	//   ....[0]....
.L_16:
        /*0044*/ 	.word	0x00000170


	//----- nvinfo : EIATTR_REQNTID
	.align		4
.L_17:
        /*0048*/ 	.byte	0x04, 0x10
        /*004a*/ 	.short	(.L_19 - .L_18)
.L_18:
        /*004c*/ 	.word	0x00000100
        /*0050*/ 	.word	0x00000001
        /*0054*/ 	.word	0x00000001


	//----- nvinfo : EIATTR_CBANK_PARAM_SIZE
	.align		4
.L_19:
        /*0058*/ 	.byte	0x03, 0x19
        /*005a*/ 	.short	0x0014


	//----- nvinfo : EIATTR_PARAM_CBANK
	.align		4
        /*005c*/ 	.byte	0x04, 0x0a
        /*005e*/ 	.short	(.L_21 - .L_20)
	.align		4
.L_20:
        /*0060*/ 	.word	index@(.nv.constant0.triton_poi_fused_convolution_10)
        /*0064*/ 	.short	0x0210
        /*0066*/ 	.short	0x0014


	//----- nvinfo : EIATTR_SW_WAR
	.align		4
.L_21:
        /*0068*/ 	.byte	0x04, 0x36
        /*006a*/ 	.short	(.L_23 - .L_22)
.L_22:
        /*006c*/ 	.word	0x00000008
.L_23:


//--------------------- .nv.callgraph             --------------------------
	.section	.nv.callgraph,"",@"SHT_CUDA_CALLGRAPH"
	.align	4
	.sectionentsize	8
	.align		4
        /*0000*/ 	.word	0x00000000
	.align		4
        /*0004*/ 	.word	0xffffffff
	.align		4
        /*0008*/ 	.word	0x00000000
	.align		4
        /*000c*/ 	.word	0xfffffffe
	.align		4
        /*0010*/ 	.word	0x00000000
	.align		4
        /*0014*/ 	.word	0xfffffffd
	.align		4
        /*0018*/ 	.word	0x00000000
	.align		4
        /*001c*/ 	.word	0xfffffffc


//--------------------- .text.triton_poi_fused_convolution_10 --------------------------
	.section	.text.triton_poi_fused_convolution_10,"ax",@progbits
	.align	128
        .global         triton_poi_fused_convolution_10
        .type           triton_poi_fused_convolution_10,@function
        .size           triton_poi_fused_convolution_10,(.L_x_1 - triton_poi_fused_convolution_10)
        .other          triton_poi_fused_convolution_10,@"STO_CUDA_ENTRY STV_DEFAULT"
triton_poi_fused_convolution_10:
.text.triton_poi_fused_convolution_10:
[----:B------:R-:W-:Y:S01]  /*0000*/  LDC R1, c[0x0][0x28] ;  /* 0x00000a00ff017b82 */ /* 0x000fe20000000800 */
[----:B------:R-:W1:Y:S07]  /*0010*/  S2R R0, SR_TID.X ;  /* 0x0000000000007919 */ /* 0x000e6e0000002100 */
[----:B------:R-:W2:Y:S01]  /*0020*/  LDC.64 R4, c[0x0][0x218] ;  /* 0x00008600ff047b82 */ /* 0x000ea20000000a00 */
[----:B------:R-:W-:Y:S01]  /*0030*/  ULDC.64 UR4, c[0x0][0x208] ;  /* 0x0000820000047ab9 */ /* 0x000fe20000000a00 */
[----:B------:R-:W3:Y:S06]  /*0040*/  S2R R7, SR_CTAID.X ;  /* 0x0000000000077919 */ /* 0x000eec0000002500 */
[----:B------:R-:W4:Y:S01]  /*0050*/  LDC.64 R2, c[0x0][0x210] ;  /* 0x00008400ff027b82 */ /* 0x000f220000000a00 */
[----:B-1----:R-:W-:Y:S01]  /*0060*/  IMAD.SHL.U32 R0, R0, 0x2, RZ ;  /* 0x0000000200007824 */ /* 0x002fe200078e00ff */
[----:B---3--:R-:W-:-:S04]  /*0070*/  SHF.R.S32.HI R6, RZ, 0x16, R7 ;  /* 0x00000016ff067819 */ /* 0x008fc80000011407 */
[----:B------:R-:W-:Y:S02]  /*0080*/  LOP3.LUT R0, R0, 0x1fe, RZ, 0xc0, !PT ;  /* 0x000001fe00007812 */ /* 0x000fe400078ec0ff */
[----:B------:R-:W-:-:S03]  /*0090*/  SGXT R6, R6, 0x1 ;  /* 0x000000010606781a */ /* 0x000fc60000000200 */
[----:B------:R-:W-:-:S04]  /*00a0*/  IMAD R7, R7, 0x200, R0 ;  /* 0x0000020007077824 */ /* 0x000fc800078e0200 */
[----:B----4-:R-:W-:Y:S01]  /*00b0*/  IMAD.WIDE R2, R7, 0x4, R2 ;  /* 0x0000000407027825 */ /* 0x010fe200078e0202 */
[----:B------:R-:W-:-:S04]  /*00c0*/  LEA.HI R6, R6, R7, RZ, 0x8 ;  /* 0x0000000706067211 */ /* 0x000fc800078f40ff */
[----:B------:R-:W-:-:S04]  /*00d0*/  SHF.R.S32.HI R6, RZ, 0x8, R6 ;  /* 0x00000008ff067819 */ /* 0x000fc80000011406 */
[----:B------:R-:W-:-:S04]  /*00e0*/  LEA.HI R0, R6, R6, RZ, 0x8 ;  /* 0x0000000606007211 */ /* 0x000fc800078f40ff */
[----:B------:R-:W-:-:S05]  /*00f0*/  LOP3.LUT R9, R0, 0xffffff00, RZ, 0xc0, !PT ;  /* 0xffffff0000097812 */ /* 0x000fca00078ec0ff */
[----:B------:R-:W-:Y:S02]  /*0100*/  IMAD.IADD R9, R6, 0x1, -R9 ;  /* 0x0000000106097824 */ /* 0x000fe400078e0a09 */
[----:B------:R-:W3:Y:S02]  /*0110*/  LDG.E.64 R6, desc[UR4][R2.64] ;  /* 0x0000000402067981 */ /* 0x000ee4000c1e1b00 */
[----:B--2---:R-:W-:-:S06]  /*0120*/  IMAD.WIDE R4, R9, 0x4, R4 ;  /* 0x0000000409047825 */ /* 0x004fcc00078e0204 */
[----:B------:R-:W3:Y:S02]  /*0130*/  LDG.E.EL R4, desc[UR4][R4.64] ;  /* 0x0000000404047981 */ /* 0x000ee4000c2e1900 */
[--C-:B---3--:R-:W-:Y:S01]  /*0140*/  FADD R6, R6, R4.reuse ;  /* 0x0000000406067221 */ /* 0x108fe20000000000 */
[----:B------:R-:W-:-:S05]  /*0150*/  FADD R7, R7, R4 ;  /* 0x0000000407077221 */ /* 0x000fca0000000000 */
[----:B------:R-:W-:Y:S01]  /*0160*/  STG.E.64 desc[UR4][R2.64], R6 ;  /* 0x0000000602007986 */ /* 0x000fe2000c101b04 */
[----:B------:R-:W-:Y:S05]  /*0170*/  EXIT ;  /* 0x000000000000794d */ /* 0x000fea0003800000 */
.L_x_0:
[----:B------:R-:W-:-:S00]  /*0180*/  BRA `(.L_x_0) ;  /* 0xfffffffc00fc7947 */ /* 0x000fc0000383ffff */
[----:B------:R-:W-:-:S00]  /*0190*/  NOP ;  /* 0x0000000000007918 */ /* 0x000fc00000000000 */
        /* <DEDUP_REMOVED lines=14> */
.L_x_1:


//--------------------- .nv.constant0.triton_poi_fused_convolution_10 --------------------------
	.section	.nv.constant0.triton_poi_fused_convolution_10,"a",@progbits
	.sectionflags	@""
	.align	4
.nv.constant0.triton_poi_fused_convolution_10:
	.zero		548
